//
// Generated by NVIDIA NVVM Compiler
//
// Compiler Build ID: CL-36424714
// Cuda compilation tools, release 13.0, V13.0.88
// Based on NVVM 20.0.0
//

.version 9.0
.target sm_100
.address_size 64

	// .globl	_Z22incrementCounterAtomicPi

.visible .entry _Z22incrementCounterAtomicPi(
	.param .u64 .ptr .align 1 _Z22incrementCounterAtomicPi_param_0
)
{
	.reg .b32 	%r<2>;
	.reg .b64 	%rd<3>;

	ld.param.u64 	%rd1, [_Z22incrementCounterAtomicPi_param_0];
	cvta.to.global.u64 	%rd2, %rd1;
	atom.global.add.u32 	%r1, [%rd2], 1;
	ret;

}


// ===== COMPILED SASS (sm_100) =====

	.target	sm_100

	.elftype	@"ET_EXEC"


//--------------------- .note.nv.tkinfo           --------------------------
	.section	.note.nv.tkinfo,"",@"SHT_NOTE"
	.sectionflags	@"SHF_NOTE_NV_TKINFO"
	.tkinfo
        /*0018*/ 	.word	0x00000002
        /*0030*/ 	.string	""
        /*0030*/ 	.string	"ptxas"
        /*0030*/ 	.string	"Cuda compilation tools, release 13.0, V13.0.88"
        /*0030*/ 	.string	"Build cuda_13.0.r13.0/compiler.36424714_0"
        /*0030*/ 	.string	"-arch sm_100 -m 64 "



//--------------------- .note.nv.cuinfo           --------------------------
	.section	.note.nv.cuinfo,"",@"SHT_NOTE"
	.sectionflags	@"SHF_NOTE_NV_CUINFO"
        /*0018*/ 	.short	0x0002
        /*001a*/ 	.short	0x0064
        /*001c*/ 	.short	0x0082
	.zero		2


//--------------------- .nv.info                  --------------------------
	.section	.nv.info,"",@"SHT_CUDA_INFO"
	.align	4


	//----- nvinfo : EIATTR_REGCOUNT
	.align		4
        /*0000*/ 	.byte	0x04, 0x2f
        /*0002*/ 	.short	(.L_1 - .L_0)
	.align		4
.L_0:
        /*0004*/ 	.word	index@(_Z22incrementCounterAtomicPi)
        /*0008*/ 	.word	0x00000008


	//----- nvinfo : EIATTR_FRAME_SIZE
	.align		4
.L_1:
        /*000c*/ 	.byte	0x04, 0x11
        /*000e*/ 	.short	(.L_3 - .L_2)
	.align		4
.L_2:
        /*0010*/ 	.word	index@(_Z22incrementCounterAtomicPi)
        /*0014*/ 	.word	0x00000000


	//----- nvinfo : EIATTR_MIN_STACK_SIZE
	.align		4
.L_3:
        /*0018*/ 	.byte	0x04, 0x12
        /*001a*/ 	.short	(.L_5 - .L_4)
	.align		4
.L_4:
        /*001c*/ 	.word	index@(_Z22incrementCounterAtomicPi)
        /*0020*/ 	.word	0x00000000
.L_5:


//--------------------- .nv.compat                --------------------------
	.section	.nv.compat,"",@"SHT_CUDA_COMPAT_INFO"
	.align	4
        /*0000*/ 	.byte	0x02, 0x09, 0x00, 0x00, 0x02, 0x02, 0x01, 0x00, 0x02, 0x05, 0x05, 0x00, 0x03, 0x07, 0x01, 0x01
        /*0010*/ 	.byte	0x02, 0x03, 0x00, 0x00, 0x02, 0x06, 0x01, 0x00, 0x04, 0x0b, 0x08, 0x00, 0x09, 0x00, 0x00, 0x00
        /*0020*/ 	.byte	0x00, 0x00, 0x00, 0x00


//--------------------- .nv.info._Z22incrementCounterAtomicPi --------------------------
	.section	.nv.info._Z22incrementCounterAtomicPi,"",@"SHT_CUDA_INFO"
	.sectionflags	@""
	.align	4


	//----- nvinfo : EIATTR_CUDA_API_VERSION
	.align		4
        /*0000*/ 	.byte	0x04, 0x37
        /*0002*/ 	.short	(.L_7 - .L_6)
.L_6:
        /*0004*/ 	.word	0x00000082


	//----- nvinfo : EIATTR_KPARAM_INFO
	.align		4
.L_7:
        /*0008*/ 	.byte	0x04, 0x17
        /*000a*/ 	.short	(.L_9 - .L_8)
.L_8:
        /*000c*/ 	.word	0x00000000
        /*0010*/ 	.short	0x0000
        /*0012*/ 	.short	0x0000
        /*0014*/ 	.byte	0x00, 0xf5, 0x21, 0x00


	//----- nvinfo : EIATTR_SPARSE_MMA_MASK
	.align		4
.L_9:
        /*0018*/ 	.byte	0x03, 0x50
        /*001a*/ 	.short	0x0000


	//----- nvinfo : EIATTR_MAXREG_COUNT
	.align		4
        /*001c*/ 	.byte	0x03, 0x1b
        /*001e*/ 	.short	0x00ff


	//----- nvinfo : EIATTR_MERCURY_ISA_VERSION
	.align		4
        /*0020*/ 	.byte	0x03, 0x5f
        /*0022*/ 	.short	0x0101


	//----- nvinfo : EIATTR_INT_WARP_WIDE_INSTR_OFFSETS
	.align		4
        /*0024*/ 	.byte	0x04, 0x31
        /*0026*/ 	.short	(.L_11 - .L_10)


	//   ....[0]....
.L_10:
        /*0028*/ 	.word	0x00000030


	//----- nvinfo : EIATTR_VRC_CTA_INIT_COUNT
	.align		4
.L_11:
        /*002c*/ 	.byte	0x02, 0x4a
	.zero		1
	.zero		1


	//----- nvinfo : EIATTR_EXIT_INSTR_OFFSETS
	.align		4
        /*0030*/ 	.byte	0x04, 0x1c
        /*0032*/ 	.short	(.L_13 - .L_12)


	//   ....[0]....
.L_12:
        /*0034*/ 	.word	0x00000090


	//----- nvinfo : EIATTR_CBANK_PARAM_SIZE
	.align		4
.L_13:
        /*0038*/ 	.byte	0x03, 0x19
        /*003a*/ 	.short	0x0008


	//----- nvinfo : EIATTR_PARAM_CBANK
	.align		4
        /*003c*/ 	.byte	0x04, 0x0a
        /*003e*/ 	.short	(.L_15 - .L_14)
	.align		4
.L_14:
        /*0040*/ 	.word	index@(.nv.constant0._Z22incrementCounterAtomicPi)
        /*0044*/ 	.short	0x0380
        /*0046*/ 	.short	0x0008


	//----- nvinfo : EIATTR_SW_WAR
	.align		4
.L_15:
        /*0048*/ 	.byte	0x04, 0x36
        /*004a*/ 	.short	(.L_17 - .L_16)
.L_16:
        /*004c*/ 	.word	0x00000008
.L_17:


//--------------------- .nv.callgraph             --------------------------
	.section	.nv.callgraph,"",@"SHT_CUDA_CALLGRAPH"
	.align	4
	.sectionentsize	8
	.align		4
        /*0000*/ 	.word	0x00000000
	.align		4
        /*0004*/ 	.word	0xffffffff
	.align		4
        /*0008*/ 	.word	0x00000000
	.align		4
        /*000c*/ 	.word	0xfffffffe
	.align		4
        /*0010*/ 	.word	0x00000000
	.align		4
        /*0014*/ 	.word	0xfffffffd
	.align		4
        /*0018*/ 	.word	0x00000000
	.align		4
        /*001c*/ 	.word	0xfffffffc


//--------------------- .text._Z22incrementCounterAtomicPi --------------------------
	.section	.text._Z22incrementCounterAtomicPi,"ax",@progbits
	.align	128
        .global         _Z22incrementCounterAtomicPi
        .type           _Z22incrementCounterAtomicPi,@function
        .size           _Z22incrementCounterAtomicPi,(.L_x_1 - _Z22incrementCounterAtomicPi)
        .other          _Z22incrementCounterAtomicPi,@"STO_CUDA_ENTRY STV_DEFAULT"
_Z22incrementCounterAtomicPi:
.text._Z22incrementCounterAtomicPi:
[----:B------:R-:W-:Y:S01]  /*0000*/  LDC R1, c[0x0][0x37c] ;  /* 0x0000df00ff017b82 */ /* 0x000fe20000000800 */
[----:B------:R-:W0:Y:S07]  /*0010*/  S2R R0, SR_LANEID ;  /* 0x0000000000007919 */ /* 0x000e2e0000000000 */
[----:B------:R-:W1:Y:S01]  /*0020*/  LDC.64 R2, c[0x0][0x380] ;  /* 0x0000e000ff027b82 */ /* 0x000e620000000a00 */
[----:B------:R-:W-:Y:S01]  /*0030*/  VOTEU.ANY UR6, UPT, PT ;  /* 0x0000000000067886 */ /* 0x000fe200038e0100 */
[----:B------:R-:W1:Y:S01]  /*0040*/  LDCU.64 UR4, c[0x0][0x358] ;  /* 0x00006b00ff0477ac */ /* 0x000e620008000a00 */
[----:B------:R-:W1:Y:S01]  /*0050*/  POPC R5, UR6 ;  /* 0x0000000600057d09 */ /* 0x000e620008000000 */
[----:B------:R-:W-:-:S06]  /*0060*/  UFLO.U32 UR7, UR6 ;  /* 0x00000006000772bd */ /* 0x000fcc00080e0000 */
[----:B0-----:R-:W-:-:S13]  /*0070*/  ISETP.EQ.U32.AND P0, PT, R0, UR7, PT ;  /* 0x0000000700007c0c */ /* 0x001fda000bf02070 */
[----:B-1----:R-:W-:Y:S01]  /*0080*/  @P0 REDG.E.ADD.STRONG.GPU desc[UR4][R2.64], R5 ;  /* 0x000000050200098e */ /* 0x002fe2000c12e104 */
[----:B------:R-:W-:Y:S05]  /*0090*/  EXIT ;  /* 0x000000000000794d */ /* 0x000fea0003800000 */
.L_x_0:
[----:B------:R-:W-:-:S00]  /*00a0*/  BRA `(.L_x_0) ;  /* 0xfffffffc00fc7947 */ /* 0x000fc0000383ffff */
[----:B------:R-:W-:-:S00]  /*00b0*/  NOP ;  /* 0x0000000000007918 */ /* 0x000fc00000000000 */
        /* <DEDUP_REMOVED lines=12> */
.L_x_1:


//--------------------- .nv.shared.reserved.0     --------------------------
	.section	.nv.shared.reserved.0,"aw",@nobits
	.weak		__nv_reservedSMEM_offset_0_alias
	.size		__nv_reservedSMEM_offset_0_alias, 0, 64
	.other		__nv_reservedSMEM_offset_0_alias,@"STO_CUDA_RESERVED_SHARED STV_DEFAULT"
__nv_reservedSMEM_offset_0_alias:
	.zero		0
	.zero		64


//--------------------- .nv.constant0._Z22incrementCounterAtomicPi --------------------------
	.section	.nv.constant0._Z22incrementCounterAtomicPi,"a",@progbits
	.sectionflags	@""
	.align	4
.nv.constant0._Z22incrementCounterAtomicPi:
	.zero		904


//--------------------- SYMBOLS --------------------------

	.type		.nv.reservedSmem.offset0,@object
	.size		.nv.reservedSmem.offset0,0x4
